//
// Generated by NVIDIA NVVM Compiler
//
// Compiler Build ID: CL-36424714
// Cuda compilation tools, release 13.0, V13.0.88
// Based on NVVM 20.0.0
//

.version 9.0
.target sm_100
.address_size 64

	// .globl	hadamard_product

.visible .entry hadamard_product(
	.param .u64 .ptr .align 1 hadamard_product_param_0,
	.param .u64 .ptr .align 1 hadamard_product_param_1,
	.param .u64 .ptr .align 1 hadamard_product_param_2,
	.param .f32 hadamard_product_param_3,
	.param .u32 hadamard_product_param_4
)
{
	.reg .pred 	%p<2>;
	.reg .b32 	%r<6>;
	.reg .b32 	%f<6>;
	.reg .b64 	%rd<11>;

	ld.param.u64 	%rd1, [hadamard_product_param_0];
	ld.param.u64 	%rd2, [hadamard_product_param_1];
	ld.param.u64 	%rd3, [hadamard_product_param_2];
	ld.param.f32 	%f1, [hadamard_product_param_3];
	ld.param.u32 	%r2, [hadamard_product_param_4];
	mov.u32 	%r3, %tid.x;
	mov.u32 	%r4, %ctaid.x;
	mov.u32 	%r5, %ntid.x;
	mad.lo.s32 	%r1, %r4, %r5, %r3;
	setp.ge.s32 	%p1, %r1, %r2;
	@%p1 bra 	$L__BB0_2;
	cvta.to.global.u64 	%rd4, %rd1;
	cvta.to.global.u64 	%rd5, %rd2;
	cvta.to.global.u64 	%rd6, %rd3;
	mul.wide.s32 	%rd7, %r1, 4;
	add.s64 	%rd8, %rd4, %rd7;
	ld.global.f32 	%f2, [%rd8];
	add.s64 	%rd9, %rd5, %rd7;
	ld.global.f32 	%f3, [%rd9];
	mul.f32 	%f4, %f2, %f3;
	mul.f32 	%f5, %f1, %f4;
	add.s64 	%rd10, %rd6, %rd7;
	st.global.f32 	[%rd10], %f5;
$L__BB0_2:
	ret;

}


// ===== COMPILED SASS (sm_100) =====

	.target	sm_100

	.elftype	@"ET_EXEC"


//--------------------- .note.nv.tkinfo           --------------------------
	.section	.note.nv.tkinfo,"",@"SHT_NOTE"
	.sectionflags	@"SHF_NOTE_NV_TKINFO"
	.tkinfo
        /*0018*/ 	.word	0x00000002
        /*0030*/ 	.string	""
        /*0030*/ 	.string	"ptxas"
        /*0030*/ 	.string	"Cuda compilation tools, release 13.0, V13.0.88"
        /*0030*/ 	.string	"Build cuda_13.0.r13.0/compiler.36424714_0"
        /*0030*/ 	.string	"-arch sm_100 -m 64 "



//--------------------- .note.nv.cuinfo           --------------------------
	.section	.note.nv.cuinfo,"",@"SHT_NOTE"
	.sectionflags	@"SHF_NOTE_NV_CUINFO"
        /*0018*/ 	.short	0x0002
        /*001a*/ 	.short	0x0064
        /*001c*/ 	.short	0x0082
	.zero		2


//--------------------- .nv.info                  --------------------------
	.section	.nv.info,"",@"SHT_CUDA_INFO"
	.align	4


	//----- nvinfo : EIATTR_REGCOUNT
	.align		4
        /*0000*/ 	.byte	0x04, 0x2f
        /*0002*/ 	.short	(.L_1 - .L_0)
	.align		4
.L_0:
        /*0004*/ 	.word	index@(hadamard_product)
        /*0008*/ 	.word	0x0000000c


	//----- nvinfo : EIATTR_FRAME_SIZE
	.align		4
.L_1:
        /*000c*/ 	.byte	0x04, 0x11
        /*000e*/ 	.short	(.L_3 - .L_2)
	.align		4
.L_2:
        /*0010*/ 	.word	index@(hadamard_product)
        /*0014*/ 	.word	0x00000000


	//----- nvinfo : EIATTR_MIN_STACK_SIZE
	.align		4
.L_3:
        /*0018*/ 	.byte	0x04, 0x12
        /*001a*/ 	.short	(.L_5 - .L_4)
	.align		4
.L_4:
        /*001c*/ 	.word	index@(hadamard_product)
        /*0020*/ 	.word	0x00000000
.L_5:


//--------------------- .nv.compat                --------------------------
	.section	.nv.compat,"",@"SHT_CUDA_COMPAT_INFO"
	.align	4
        /*0000*/ 	.byte	0x02, 0x09, 0x00, 0x00, 0x02, 0x02, 0x01, 0x00, 0x02, 0x05, 0x05, 0x00, 0x03, 0x07, 0x01, 0x01
        /*0010*/ 	.byte	0x02, 0x03, 0x00, 0x00, 0x02, 0x06, 0x01, 0x00, 0x04, 0x0b, 0x08, 0x00, 0x09, 0x00, 0x00, 0x00
        /*0020*/ 	.byte	0x00, 0x00, 0x00, 0x00


//--------------------- .nv.info.hadamard_product --------------------------
	.section	.nv.info.hadamard_product,"",@"SHT_CUDA_INFO"
	.sectionflags	@""
	.align	4


	//----- nvinfo : EIATTR_CUDA_API_VERSION
	.align		4
        /*0000*/ 	.byte	0x04, 0x37
        /*0002*/ 	.short	(.L_7 - .L_6)
.L_6:
        /*0004*/ 	.word	0x00000082


	//----- nvinfo : EIATTR_KPARAM_INFO
	.align		4
.L_7:
        /*0008*/ 	.byte	0x04, 0x17
        /*000a*/ 	.short	(.L_9 - .L_8)
.L_8:
        /*000c*/ 	.word	0x00000000
        /*0010*/ 	.short	0x0004
        /*0012*/ 	.short	0x001c
        /*0014*/ 	.byte	0x00, 0xf0, 0x11, 0x00


	//----- nvinfo : EIATTR_KPARAM_INFO
	.align		4
.L_9:
        /*0018*/ 	.byte	0x04, 0x17
        /*001a*/ 	.short	(.L_11 - .L_10)
.L_10:
        /*001c*/ 	.word	0x00000000
        /*0020*/ 	.short	0x0003
        /*0022*/ 	.short	0x0018
        /*0024*/ 	.byte	0x00, 0xf0, 0x11, 0x00


	//----- nvinfo : EIATTR_KPARAM_INFO
	.align		4
.L_11:
        /*0028*/ 	.byte	0x04, 0x17
        /*002a*/ 	.short	(.L_13 - .L_12)
.L_12:
        /*002c*/ 	.word	0x00000000
        /*0030*/ 	.short	0x0002
        /*0032*/ 	.short	0x0010
        /*0034*/ 	.byte	0x00, 0xf5, 0x21, 0x00


	//----- nvinfo : EIATTR_KPARAM_INFO
	.align		4
.L_13:
        /*0038*/ 	.byte	0x04, 0x17
        /*003a*/ 	.short	(.L_15 - .L_14)
.L_14:
        /*003c*/ 	.word	0x00000000
        /*0040*/ 	.short	0x0001
        /*0042*/ 	.short	0x0008
        /*0044*/ 	.byte	0x00, 0xf5, 0x21, 0x00


	//----- nvinfo : EIATTR_KPARAM_INFO
	.align		4
.L_15:
        /*0048*/ 	.byte	0x04, 0x17
        /*004a*/ 	.short	(.L_17 - .L_16)
.L_16:
        /*004c*/ 	.word	0x00000000
        /*0050*/ 	.short	0x0000
        /*0052*/ 	.short	0x0000
        /*0054*/ 	.byte	0x00, 0xf5, 0x21, 0x00


	//----- nvinfo : EIATTR_SPARSE_MMA_MASK
	.align		4
.L_17:
        /*0058*/ 	.byte	0x03, 0x50
        /*005a*/ 	.short	0x0000


	//----- nvinfo : EIATTR_MAXREG_COUNT
	.align		4
        /*005c*/ 	.byte	0x03, 0x1b
        /*005e*/ 	.short	0x00ff


	//----- nvinfo : EIATTR_MERCURY_ISA_VERSION
	.align		4
        /*0060*/ 	.byte	0x03, 0x5f
        /*0062*/ 	.short	0x0101


	//----- nvinfo : EIATTR_VRC_CTA_INIT_COUNT
	.align		4
        /*0064*/ 	.byte	0x02, 0x4a
	.zero		1
	.zero		1


	//----- nvinfo : EIATTR_EXIT_INSTR_OFFSETS
	.align		4
        /*0068*/ 	.byte	0x04, 0x1c
        /*006a*/ 	.short	(.L_19 - .L_18)


	//   ....[0]....
.L_18:
        /*006c*/ 	.word	0x00000070


	//   ....[1]....
        /*0070*/ 	.word	0x00000150


	//----- nvinfo : EIATTR_CBANK_PARAM_SIZE
	.align		4
.L_19:
        /*0074*/ 	.byte	0x03, 0x19
        /*0076*/ 	.short	0x0020


	//----- nvinfo : EIATTR_PARAM_CBANK
	.align		4
        /*0078*/ 	.byte	0x04, 0x0a
        /*007a*/ 	.short	(.L_21 - .L_20)
	.align		4
.L_20:
        /*007c*/ 	.word	index@(.nv.constant0.hadamard_product)
        /*0080*/ 	.short	0x0380
        /*0082*/ 	.short	0x0020


	//----- nvinfo : EIATTR_SW_WAR
	.align		4
.L_21:
        /*0084*/ 	.byte	0x04, 0x36
        /*0086*/ 	.short	(.L_23 - .L_22)
.L_22:
        /*0088*/ 	.word	0x00000008
.L_23:


//--------------------- .nv.callgraph             --------------------------
	.section	.nv.callgraph,"",@"SHT_CUDA_CALLGRAPH"
	.align	4
	.sectionentsize	8
	.align		4
        /*0000*/ 	.word	0x00000000
	.align		4
        /*0004*/ 	.word	0xffffffff
	.align		4
        /*0008*/ 	.word	0x00000000
	.align		4
        /*000c*/ 	.word	0xfffffffe
	.align		4
        /*0010*/ 	.word	0x00000000
	.align		4
        /*0014*/ 	.word	0xfffffffd
	.align		4
        /*0018*/ 	.word	0x00000000
	.align		4
        /*001c*/ 	.word	0xfffffffc


//--------------------- .text.hadamard_product    --------------------------
	.section	.text.hadamard_product,"ax",@progbits
	.align	128
        .global         hadamard_product
        .type           hadamard_product,@function
        .size           hadamard_product,(.L_x_1 - hadamard_product)
        .other          hadamard_product,@"STO_CUDA_ENTRY STV_DEFAULT"
hadamard_product:
.text.hadamard_product:
[----:B------:R-:W-:Y:S01]  /*0000*/  LDC R1, c[0x0][0x37c] ;  /* 0x0000df00ff017b82 */ /* 0x000fe20000000800 */
[----:B------:R-:W0:Y:S07]  /*0010*/  S2R R9, SR_TID.X ;  /* 0x0000000000097919 */ /* 0x000e2e0000002100 */
[----:B------:R-:W0:Y:S01]  /*0020*/  S2UR UR4, SR_CTAID.X ;  /* 0x00000000000479c3 */ /* 0x000e220000002500 */
[----:B------:R-:W1:Y:S07]  /*0030*/  LDCU UR5, c[0x0][0x39c] ;  /* 0x00007380ff0577ac */ /* 0x000e6e0008000800 */
[----:B------:R-:W0:Y:S02]  /*0040*/  LDC R0, c[0x0][0x360] ;  /* 0x0000d800ff007b82 */ /* 0x000e240000000800 */
[----:B0-----:R-:W-:-:S05]  /*0050*/  IMAD R9, R0, UR4, R9 ;  /* 0x0000000400097c24 */ /* 0x001fca000f8e0209 */
[----:B-1----:R-:W-:-:S13]  /*0060*/  ISETP.GE.AND P0, PT, R9, UR5, PT ;  /* 0x0000000509007c0c */ /* 0x002fda000bf06270 */
[----:B------:R-:W-:Y:S05]  /*0070*/  @P0 EXIT ;  /* 0x000000000000094d */ /* 0x000fea0003800000 */
[----:B------:R-:W0:Y:S01]  /*0080*/  LDC.64 R2, c[0x0][0x380] ;  /* 0x0000e000ff027b82 */ /* 0x000e220000000a00 */
[----:B------:R-:W1:Y:S01]  /*0090*/  LDCU.64 UR4, c[0x0][0x358] ;  /* 0x00006b00ff0477ac */ /* 0x000e620008000a00 */
[----:B------:R-:W2:Y:S06]  /*00a0*/  LDCU UR6, c[0x0][0x398] ;  /* 0x00007300ff0677ac */ /* 0x000eac0008000800 */
[----:B------:R-:W3:Y:S08]  /*00b0*/  LDC.64 R4, c[0x0][0x388] ;  /* 0x0000e200ff047b82 */ /* 0x000ef00000000a00 */
[----:B------:R-:W4:Y:S01]  /*00c0*/  LDC.64 R6, c[0x0][0x390] ;  /* 0x0000e400ff067b82 */ /* 0x000f220000000a00 */
[----:B0-----:R-:W-:-:S06]  /*00d0*/  IMAD.WIDE R2, R9, 0x4, R2 ;  /* 0x0000000409027825 */ /* 0x001fcc00078e0202 */
[----:B-1----:R-:W5:Y:S01]  /*00e0*/  LDG.E R2, desc[UR4][R2.64] ;  /* 0x0000000402027981 */ /* 0x002f62000c1e1900 */
[----:B---3--:R-:W-:-:S06]  /*00f0*/  IMAD.WIDE R4, R9, 0x4, R4 ;  /* 0x0000000409047825 */ /* 0x008fcc00078e0204 */
[----:B------:R-:W5:Y:S01]  /*0100*/  LDG.E R5, desc[UR4][R4.64] ;  /* 0x0000000404057981 */ /* 0x000f62000c1e1900 */
[----:B----4-:R-:W-:-:S04]  /*0110*/  IMAD.WIDE R6, R9, 0x4, R6 ;  /* 0x0000000409067825 */ /* 0x010fc800078e0206 */
[----:B-----5:R-:W-:-:S04]  /*0120*/  FMUL R0, R2, R5 ;  /* 0x0000000502007220 */ /* 0x020fc80000400000 */
[----:B--2---:R-:W-:-:S05]  /*0130*/  FMUL R9, R0, UR6 ;  /* 0x0000000600097c20 */ /* 0x004fca0008400000 */
[----:B------:R-:W-:Y:S01]  /*0140*/  STG.E desc[UR4][R6.64], R9 ;  /* 0x0000000906007986 */ /* 0x000fe2000c101904 */
[----:B------:R-:W-:Y:S05]  /*0150*/  EXIT ;  /* 0x000000000000794d */ /* 0x000fea0003800000 */
.L_x_0:
[----:B------:R-:W-:-:S00]  /*0160*/  BRA `(.L_x_0) ;  /* 0xfffffffc00fc7947 */ /* 0x000fc0000383ffff */
[----:B------:R-:W-:-:S00]  /*0170*/  NOP ;  /* 0x0000000000007918 */ /* 0x000fc00000000000 */
        /* <DEDUP_REMOVED lines=8> */
.L_x_1:


//--------------------- .nv.shared.reserved.0     --------------------------
	.section	.nv.shared.reserved.0,"aw",@nobits
	.weak		__nv_reservedSMEM_offset_0_alias
	.size		__nv_reservedSMEM_offset_0_alias, 0, 64
	.other		__nv_reservedSMEM_offset_0_alias,@"STO_CUDA_RESERVED_SHARED STV_DEFAULT"
__nv_reservedSMEM_offset_0_alias:
	.zero		0
	.zero		64


//--------------------- .nv.constant0.hadamard_product --------------------------
	.section	.nv.constant0.hadamard_product,"a",@progbits
	.sectionflags	@""
	.align	4
.nv.constant0.hadamard_product:
	.zero		928


//--------------------- SYMBOLS --------------------------

	.type		.nv.reservedSmem.offset0,@object
	.size		.nv.reservedSmem.offset0,0x4
